//
// Generated by NVIDIA NVVM Compiler
//
// Compiler Build ID: CL-36424714
// Cuda compilation tools, release 13.0, V13.0.88
// Based on NVVM 20.0.0
//

.version 9.0
.target sm_100
.address_size 64

	// .globl	_Z11im2col_cudaPdPKdPKi

.visible .entry _Z11im2col_cudaPdPKdPKi(
	.param .u64 .ptr .align 1 _Z11im2col_cudaPdPKdPKi_param_0,
	.param .u64 .ptr .align 1 _Z11im2col_cudaPdPKdPKi_param_1,
	.param .u64 .ptr .align 1 _Z11im2col_cudaPdPKdPKi_param_2
)
{
	.reg .b32 	%r<33>;
	.reg .b64 	%rd<11>;
	.reg .b64 	%fd<2>;

	ld.param.u64 	%rd1, [_Z11im2col_cudaPdPKdPKi_param_0];
	ld.param.u64 	%rd2, [_Z11im2col_cudaPdPKdPKi_param_1];
	ld.param.u64 	%rd3, [_Z11im2col_cudaPdPKdPKi_param_2];
	cvta.to.global.u64 	%rd4, %rd1;
	cvta.to.global.u64 	%rd5, %rd2;
	cvta.to.global.u64 	%rd6, %rd3;
	mov.u32 	%r1, %ntid.x;
	mov.u32 	%r2, %ctaid.x;
	mov.u32 	%r3, %tid.x;
	mad.lo.s32 	%r4, %r1, %r2, %r3;
	mov.u32 	%r5, %ntid.y;
	mov.u32 	%r6, %ctaid.y;
	mov.u32 	%r7, %tid.y;
	mad.lo.s32 	%r8, %r5, %r6, %r7;
	mov.u32 	%r9, %ntid.z;
	mov.u32 	%r10, %ctaid.z;
	mov.u32 	%r11, %tid.z;
	mad.lo.s32 	%r12, %r9, %r10, %r11;
	ld.global.u32 	%r13, [%rd6];
	ld.global.u32 	%r14, [%rd6+8];
	sub.s32 	%r15, %r13, %r14;
	add.s32 	%r16, %r15, 1;
	div.s32 	%r17, %r8, %r16;
	mad.lo.s32 	%r18, %r17, %r15, %r17;
	sub.s32 	%r19, %r8, %r18;
	div.s32 	%r20, %r4, %r14;
	mul.lo.s32 	%r21, %r20, %r14;
	sub.s32 	%r22, %r4, %r21;
	add.s32 	%r23, %r20, %r17;
	ld.global.u32 	%r24, [%rd6+4];
	mad.lo.s32 	%r25, %r24, %r12, %r23;
	add.s32 	%r26, %r22, %r19;
	mad.lo.s32 	%r27, %r25, %r13, %r26;
	mul.wide.s32 	%rd7, %r27, 8;
	add.s64 	%rd8, %rd5, %rd7;
	ld.global.f64 	%fd1, [%rd8];
	ld.global.u32 	%r28, [%rd6+12];
	mul.lo.s32 	%r29, %r14, %r8;
	mad.lo.s32 	%r30, %r29, %r28, %r4;
	ld.global.u32 	%r31, [%rd6+16];
	mad.lo.s32 	%r32, %r31, %r12, %r30;
	mul.wide.s32 	%rd9, %r32, 8;
	add.s64 	%rd10, %rd4, %rd9;
	st.global.f64 	[%rd10], %fd1;
	ret;

}


// ===== COMPILED SASS (sm_100) =====

	.target	sm_100

	.elftype	@"ET_EXEC"


//--------------------- .note.nv.tkinfo           --------------------------
	.section	.note.nv.tkinfo,"",@"SHT_NOTE"
	.sectionflags	@"SHF_NOTE_NV_TKINFO"
	.tkinfo
        /*0018*/ 	.word	0x00000002
        /*0030*/ 	.string	""
        /*0030*/ 	.string	"ptxas"
        /*0030*/ 	.string	"Cuda compilation tools, release 13.0, V13.0.88"
        /*0030*/ 	.string	"Build cuda_13.0.r13.0/compiler.36424714_0"
        /*0030*/ 	.string	"-arch sm_100 -m 64 "



//--------------------- .note.nv.cuinfo           --------------------------
	.section	.note.nv.cuinfo,"",@"SHT_NOTE"
	.sectionflags	@"SHF_NOTE_NV_CUINFO"
        /*0018*/ 	.short	0x0002
        /*001a*/ 	.short	0x0064
        /*001c*/ 	.short	0x0082
	.zero		2


//--------------------- .nv.info                  --------------------------
	.section	.nv.info,"",@"SHT_CUDA_INFO"
	.align	4


	//----- nvinfo : EIATTR_REGCOUNT
	.align		4
        /*0000*/ 	.byte	0x04, 0x2f
        /*0002*/ 	.short	(.L_1 - .L_0)
	.align		4
.L_0:
        /*0004*/ 	.word	index@(_Z11im2col_cudaPdPKdPKi)
        /*0008*/ 	.word	0x0000001a


	//----- nvinfo : EIATTR_FRAME_SIZE
	.align		4
.L_1:
        /*000c*/ 	.byte	0x04, 0x11
        /*000e*/ 	.short	(.L_3 - .L_2)
	.align		4
.L_2:
        /*0010*/ 	.word	index@(_Z11im2col_cudaPdPKdPKi)
        /*0014*/ 	.word	0x00000000


	//----- nvinfo : EIATTR_MIN_STACK_SIZE
	.align		4
.L_3:
        /*0018*/ 	.byte	0x04, 0x12
        /*001a*/ 	.short	(.L_5 - .L_4)
	.align		4
.L_4:
        /*001c*/ 	.word	index@(_Z11im2col_cudaPdPKdPKi)
        /*0020*/ 	.word	0x00000000
.L_5:


//--------------------- .nv.compat                --------------------------
	.section	.nv.compat,"",@"SHT_CUDA_COMPAT_INFO"
	.align	4
        /*0000*/ 	.byte	0x02, 0x09, 0x00, 0x00, 0x02, 0x02, 0x01, 0x00, 0x02, 0x05, 0x05, 0x00, 0x03, 0x07, 0x01, 0x01
        /*0010*/ 	.byte	0x02, 0x03, 0x00, 0x00, 0x02, 0x06, 0x01, 0x00, 0x04, 0x0b, 0x08, 0x00, 0x09, 0x00, 0x00, 0x00
        /*0020*/ 	.byte	0x00, 0x00, 0x00, 0x00


//--------------------- .nv.info._Z11im2col_cudaPdPKdPKi --------------------------
	.section	.nv.info._Z11im2col_cudaPdPKdPKi,"",@"SHT_CUDA_INFO"
	.sectionflags	@""
	.align	4


	//----- nvinfo : EIATTR_CUDA_API_VERSION
	.align		4
        /*0000*/ 	.byte	0x04, 0x37
        /*0002*/ 	.short	(.L_7 - .L_6)
.L_6:
        /*0004*/ 	.word	0x00000082


	//----- nvinfo : EIATTR_KPARAM_INFO
	.align		4
.L_7:
        /*0008*/ 	.byte	0x04, 0x17
        /*000a*/ 	.short	(.L_9 - .L_8)
.L_8:
        /*000c*/ 	.word	0x00000000
        /*0010*/ 	.short	0x0002
        /*0012*/ 	.short	0x0010
        /*0014*/ 	.byte	0x00, 0xf5, 0x21, 0x00


	//----- nvinfo : EIATTR_KPARAM_INFO
	.align		4
.L_9:
        /*0018*/ 	.byte	0x04, 0x17
        /*001a*/ 	.short	(.L_11 - .L_10)
.L_10:
        /*001c*/ 	.word	0x00000000
        /*0020*/ 	.short	0x0001
        /*0022*/ 	.short	0x0008
        /*0024*/ 	.byte	0x00, 0xf5, 0x21, 0x00


	//----- nvinfo : EIATTR_KPARAM_INFO
	.align		4
.L_11:
        /*0028*/ 	.byte	0x04, 0x17
        /*002a*/ 	.short	(.L_13 - .L_12)
.L_12:
        /*002c*/ 	.word	0x00000000
        /*0030*/ 	.short	0x0000
        /*0032*/ 	.short	0x0000
        /*0034*/ 	.byte	0x00, 0xf5, 0x21, 0x00


	//----- nvinfo : EIATTR_SPARSE_MMA_MASK
	.align		4
.L_13:
        /*0038*/ 	.byte	0x03, 0x50
        /*003a*/ 	.short	0x0000


	//----- nvinfo : EIATTR_MAXREG_COUNT
	.align		4
        /*003c*/ 	.byte	0x03, 0x1b
        /*003e*/ 	.short	0x00ff


	//----- nvinfo : EIATTR_MERCURY_ISA_VERSION
	.align		4
        /*0040*/ 	.byte	0x03, 0x5f
        /*0042*/ 	.short	0x0101


	//----- nvinfo : EIATTR_VRC_CTA_INIT_COUNT
	.align		4
        /*0044*/ 	.byte	0x02, 0x4a
	.zero		1
	.zero		1


	//----- nvinfo : EIATTR_EXIT_INSTR_OFFSETS
	.align		4
        /*0048*/ 	.byte	0x04, 0x1c
        /*004a*/ 	.short	(.L_15 - .L_14)


	//   ....[0]....
.L_14:
        /*004c*/ 	.word	0x00000580


	//----- nvinfo : EIATTR_CBANK_PARAM_SIZE
	.align		4
.L_15:
        /*0050*/ 	.byte	0x03, 0x19
        /*0052*/ 	.short	0x0018


	//----- nvinfo : EIATTR_PARAM_CBANK
	.align		4
        /*0054*/ 	.byte	0x04, 0x0a
        /*0056*/ 	.short	(.L_17 - .L_16)
	.align		4
.L_16:
        /*0058*/ 	.word	index@(.nv.constant0._Z11im2col_cudaPdPKdPKi)
        /*005c*/ 	.short	0x0380
        /*005e*/ 	.short	0x0018


	//----- nvinfo : EIATTR_SW_WAR
	.align		4
.L_17:
        /*0060*/ 	.byte	0x04, 0x36
        /*0062*/ 	.short	(.L_19 - .L_18)
.L_18:
        /*0064*/ 	.word	0x00000008
.L_19:


//--------------------- .nv.callgraph             --------------------------
	.section	.nv.callgraph,"",@"SHT_CUDA_CALLGRAPH"
	.align	4
	.sectionentsize	8
	.align		4
        /*0000*/ 	.word	0x00000000
	.align		4
        /*0004*/ 	.word	0xffffffff
	.align		4
        /*0008*/ 	.word	0x00000000
	.align		4
        /*000c*/ 	.word	0xfffffffe
	.align		4
        /*0010*/ 	.word	0x00000000
	.align		4
        /*0014*/ 	.word	0xfffffffd
	.align		4
        /*0018*/ 	.word	0x00000000
	.align		4
        /*001c*/ 	.word	0xfffffffc


//--------------------- .text._Z11im2col_cudaPdPKdPKi --------------------------
	.section	.text._Z11im2col_cudaPdPKdPKi,"ax",@progbits
	.align	128
        .global         _Z11im2col_cudaPdPKdPKi
        .type           _Z11im2col_cudaPdPKdPKi,@function
        .size           _Z11im2col_cudaPdPKdPKi,(.L_x_1 - _Z11im2col_cudaPdPKdPKi)
        .other          _Z11im2col_cudaPdPKdPKi,@"STO_CUDA_ENTRY STV_DEFAULT"
_Z11im2col_cudaPdPKdPKi:
.text._Z11im2col_cudaPdPKdPKi:
[----:B------:R-:W-:Y:S08]  /*0000*/  LDC R1, c[0x0][0x37c] ;  /* 0x0000df00ff017b82 */ /* 0x000ff00000000800 */
[----:B------:R-:W0:Y:S01]  /*0010*/  LDC.64 R2, c[0x0][0x390] ;  /* 0x0000e400ff027b82 */ /* 0x000e220000000a00 */
[----:B------:R-:W0:Y:S02]  /*0020*/  LDCU.64 UR4, c[0x0][0x358] ;  /* 0x00006b00ff0477ac */ /* 0x000e240008000a00 */
[----:B0-----:R-:W2:Y:S04]  /*0030*/  LDG.E R0, desc[UR4][R2.64+0x8] ;  /* 0x0000080402007981 */ /* 0x001ea8000c1e1900 */
[----:B------:R-:W3:Y:S04]  /*0040*/  LDG.E R9, desc[UR4][R2.64] ;  /* 0x0000000402097981 */ /* 0x000ee8000c1e1900 */
[----:B------:R-:W4:Y:S01]  /*0050*/  LDG.E R4, desc[UR4][R2.64+0x4] ;  /* 0x0000040402047981 */ /* 0x000f22000c1e1900 */
[----:B------:R-:W0:Y:S01]  /*0060*/  LDCU UR6, c[0x0][0x360] ;  /* 0x00006c00ff0677ac */ /* 0x000e220008000800 */
[----:B------:R-:W0:Y:S01]  /*0070*/  S2R R16, SR_CTAID.X ;  /* 0x0000000000107919 */ /* 0x000e220000002500 */
[----:B------:R-:W1:Y:S01]  /*0080*/  LDCU UR7, c[0x0][0x364] ;  /* 0x00006c80ff0777ac */ /* 0x000e620008000800 */
[----:B------:R-:W0:Y:S01]  /*0090*/  S2R R17, SR_TID.X ;  /* 0x0000000000117919 */ /* 0x000e220000002100 */
[----:B------:R-:W1:Y:S01]  /*00a0*/  S2R R18, SR_CTAID.Y ;  /* 0x0000000000127919 */ /* 0x000e620000002600 */
[----:B------:R-:W1:Y:S01]  /*00b0*/  S2R R19, SR_TID.Y ;  /* 0x0000000000137919 */ /* 0x000e620000002200 */
[----:B--2---:R-:W-:-:S02]  /*00c0*/  IABS R15, R0 ;  /* 0x00000000000f7213 */ /* 0x004fc40000000000 */
[----:B------:R-:W-:Y:S02]  /*00d0*/  ISETP.NE.AND P1, PT, R0, RZ, PT ;  /* 0x000000ff0000720c */ /* 0x000fe40003f25270 */
[----:B---3--:R-:W-:Y:S01]  /*00e0*/  IADD3 R6, PT, PT, R9, -R0, RZ ;  /* 0x8000000009067210 */ /* 0x008fe20007ffe0ff */
[----:B------:R-:W2:Y:S04]  /*00f0*/  I2F.RP R7, R15 ;  /* 0x0000000f00077306 */ /* 0x000ea80000209400 */
[----:B------:R-:W-:-:S05]  /*0100*/  VIADD R8, R6, 0x1 ;  /* 0x0000000106087836 */ /* 0x000fca0000000000 */
[----:B------:R-:W-:-:S04]  /*0110*/  IABS R14, R8 ;  /* 0x00000008000e7213 */ /* 0x000fc80000000000 */
[----:B------:R-:W3:Y:S08]  /*0120*/  I2F.RP R5, R14 ;  /* 0x0000000e00057306 */ /* 0x000ef00000209400 */
[----:B--2---:R-:W2:Y:S08]  /*0130*/  MUFU.RCP R7, R7 ;  /* 0x0000000700077308 */ /* 0x004eb00000001000 */
[----:B---3--:R-:W3:Y:S01]  /*0140*/  MUFU.RCP R5, R5 ;  /* 0x0000000500057308 */ /* 0x008ee20000001000 */
[----:B--2---:R-:W-:Y:S01]  /*0150*/  IADD3 R10, PT, PT, R7, 0xffffffe, RZ ;  /* 0x0ffffffe070a7810 */ /* 0x004fe20007ffe0ff */
[----:B0-----:R-:W-:Y:S01]  /*0160*/  IMAD R7, R16, UR6, R17 ;  /* 0x0000000610077c24 */ /* 0x001fe2000f8e0211 */
[----:B------:R-:W-:Y:S01]  /*0170*/  IABS R16, R0 ;  /* 0x0000000000107213 */ /* 0x000fe20000000000 */
[----:B------:R-:W0:Y:S04]  /*0180*/  LDCU UR6, c[0x0][0x368] ;  /* 0x00006d00ff0677ac */ /* 0x000e280008000800 */
[----:B------:R2:W5:Y:S01]  /*0190*/  F2I.FTZ.U32.TRUNC.NTZ R11, R10 ;  /* 0x0000000a000b7305 */ /* 0x000562000021f000 */
[----:B------:R-:W-:Y:S01]  /*01a0*/  IADD3 R16, PT, PT, RZ, -R16, RZ ;  /* 0x80000010ff107210 */ /* 0x000fe20007ffe0ff */
[----:B---3--:R-:W-:-:S02]  /*01b0*/  VIADD R12, R5, 0xffffffe ;  /* 0x0ffffffe050c7836 */ /* 0x008fc40000000000 */
[----:B-1----:R-:W-:-:S04]  /*01c0*/  IMAD R5, R18, UR7, R19 ;  /* 0x0000000712057c24 */ /* 0x002fc8000f8e0213 */
[----:B------:R1:W3:Y:S01]  /*01d0*/  F2I.FTZ.U32.TRUNC.NTZ R13, R12 ;  /* 0x0000000c000d7305 */ /* 0x0002e2000021f000 */
[----:B--2---:R-:W-:Y:S01]  /*01e0*/  HFMA2 R10, -RZ, RZ, 0, 0 ;  /* 0x00000000ff0a7431 */ /* 0x004fe200000001ff */
[----:B-----5:R-:W-:Y:S01]  /*01f0*/  IADD3 R20, PT, PT, RZ, -R11, RZ ;  /* 0x8000000bff147210 */ /* 0x020fe20007ffe0ff */
[----:B-1----:R-:W-:-:S04]  /*0200*/  IMAD.MOV.U32 R12, RZ, RZ, RZ ;  /* 0x000000ffff0c7224 */ /* 0x002fc800078e00ff */
[----:B------:R-:W-:Y:S02]  /*0210*/  IMAD R21, R20, R15, RZ ;  /* 0x0000000f14157224 */ /* 0x000fe400078e02ff */
[----:B---3--:R-:W-:Y:S02]  /*0220*/  IMAD.MOV R23, RZ, RZ, -R13 ;  /* 0x000000ffff177224 */ /* 0x008fe400078e0a0d */
[----:B------:R-:W-:Y:S01]  /*0230*/  IMAD.HI.U32 R10, R11, R21, R10 ;  /* 0x000000150b0a7227 */ /* 0x000fe200078e000a */
[----:B------:R-:W-:-:S03]  /*0240*/  IABS R11, R5 ;  /* 0x00000005000b7213 */ /* 0x000fc60000000000 */
[----:B------:R-:W-:-:S04]  /*0250*/  IMAD R17, R23, R14, RZ ;  /* 0x0000000e17117224 */ /* 0x000fc800078e02ff */
[----:B------:R-:W-:Y:S01]  /*0260*/  IMAD.HI.U32 R12, R13, R17, R12 ;  /* 0x000000110d0c7227 */ /* 0x000fe200078e000c */
[----:B------:R-:W-:Y:S02]  /*0270*/  IABS R17, R7 ;  /* 0x0000000700117213 */ /* 0x000fe40000000000 */
[----:B------:R-:W-:-:S03]  /*0280*/  IABS R13, R8 ;  /* 0x00000008000d7213 */ /* 0x000fc60000000000 */
[----:B------:R-:W-:-:S04]  /*0290*/  IMAD.HI.U32 R10, R10, R17, RZ ;  /* 0x000000110a0a7227 */ /* 0x000fc800078e00ff */
[----:B------:R-:W-:Y:S02]  /*02a0*/  IMAD.MOV R13, RZ, RZ, -R13 ;  /* 0x000000ffff0d7224 */ /* 0x000fe400078e0a0d */
[----:B------:R-:W-:-:S04]  /*02b0*/  IMAD.HI.U32 R12, R12, R11, RZ ;  /* 0x0000000b0c0c7227 */ /* 0x000fc800078e00ff */
[----:B------:R-:W-:Y:S02]  /*02c0*/  IMAD R16, R10, R16, R17 ;  /* 0x000000100a107224 */ /* 0x000fe400078e0211 */
[----:B------:R-:W-:Y:S01]  /*02d0*/  IMAD R11, R12, R13, R11 ;  /* 0x0000000d0c0b7224 */ /* 0x000fe200078e020b */
[----:B------:R-:W-:Y:S02]  /*02e0*/  LOP3.LUT R13, R7, R0, RZ, 0x3c, !PT ;  /* 0x00000000070d7212 */ /* 0x000fe400078e3cff */
[----:B------:R-:W-:Y:S02]  /*02f0*/  ISETP.GT.U32.AND P0, PT, R15, R16, PT ;  /* 0x000000100f00720c */ /* 0x000fe40003f04070 */
[----:B------:R-:W-:Y:S02]  /*0300*/  ISETP.GT.U32.AND P4, PT, R14, R11, PT ;  /* 0x0000000b0e00720c */ /* 0x000fe40003f84070 */
[----:B------:R-:W-:-:S09]  /*0310*/  ISETP.GE.AND P2, PT, R13, RZ, PT ;  /* 0x000000ff0d00720c */ /* 0x000fd20003f46270 */
[-C--:B------:R-:W-:Y:S02]  /*0320*/  @!P0 IADD3 R16, PT, PT, R16, -R15.reuse, RZ ;  /* 0x8000000f10108210 */ /* 0x080fe40007ffe0ff */
[----:B------:R-:W-:Y:S01]  /*0330*/  @!P4 IMAD.IADD R11, R11, 0x1, -R14 ;  /* 0x000000010b0bc824 */ /* 0x000fe200078e0a0e */
[----:B------:R-:W-:Y:S02]  /*0340*/  @!P0 IADD3 R10, PT, PT, R10, 0x1, RZ ;  /* 0x000000010a0a8810 */ /* 0x000fe40007ffe0ff */
[----:B------:R-:W-:Y:S02]  /*0350*/  ISETP.GE.U32.AND P5, PT, R16, R15, PT ;  /* 0x0000000f1000720c */ /* 0x000fe40003fa6070 */
[----:B------:R-:W-:Y:S01]  /*0360*/  ISETP.GE.U32.AND P3, PT, R11, R14, PT ;  /* 0x0000000e0b00720c */ /* 0x000fe20003f66070 */
[----:B------:R-:W0:Y:S01]  /*0370*/  S2R R15, SR_TID.Z ;  /* 0x00000000000f7919 */ /* 0x000e220000002300 */
[----:B------:R-:W-:Y:S02]  /*0380*/  LOP3.LUT R11, R5, R8, RZ, 0x3c, !PT ;  /* 0x00000008050b7212 */ /* 0x000fe400078e3cff */
[----:B------:R-:W-:Y:S01]  /*0390*/  @!P4 IADD3 R12, PT, PT, R12, 0x1, RZ ;  /* 0x000000010c0cc810 */ /* 0x000fe20007ffe0ff */
[----:B------:R-:W0:Y:S01]  /*03a0*/  S2R R14, SR_CTAID.Z ;  /* 0x00000000000e7919 */ /* 0x000e220000002700 */
[----:B------:R-:W-:-:S02]  /*03b0*/  ISETP.GE.AND P0, PT, R11, RZ, PT ;  /* 0x000000ff0b00720c */ /* 0x000fc40003f06270 */
[----:B------:R-:W-:-:S03]  /*03c0*/  ISETP.NE.AND P4, PT, R8, RZ, PT ;  /* 0x000000ff0800720c */ /* 0x000fc60003f85270 */
[----:B------:R-:W-:Y:S02]  /*03d0*/  @P5 VIADD R10, R10, 0x1 ;  /* 0x000000010a0a5836 */ /* 0x000fe40000000000 */
[----:B------:R-:W-:Y:S02]  /*03e0*/  @P3 IADD3 R12, PT, PT, R12, 0x1, RZ ;  /* 0x000000010c0c3810 */ /* 0x000fe40007ffe0ff */
[----:B------:R-:W-:Y:S02]  /*03f0*/  IMAD.MOV.U32 R13, RZ, RZ, R10 ;  /* 0x000000ffff0d7224 */ /* 0x000fe400078e000a */
[----:B------:R-:W-:Y:S01]  /*0400*/  MOV R16, R12 ;  /* 0x0000000c00107202 */ /* 0x000fe20000000f00 */
[----:B------:R-:W1:Y:S01]  /*0410*/  LDC.64 R10, c[0x0][0x388] ;  /* 0x0000e200ff0a7b82 */ /* 0x000e620000000a00 */
[----:B------:R-:W-:Y:S01]  /*0420*/  @!P2 IMAD.MOV R13, RZ, RZ, -R13 ;  /* 0x000000ffff0da224 */ /* 0x000fe200078e0a0d */
[----:B------:R-:W-:Y:S02]  /*0430*/  @!P1 LOP3.LUT R13, RZ, R0, RZ, 0x33, !PT ;  /* 0x00000000ff0d9212 */ /* 0x000fe400078e33ff */
[----:B------:R-:W-:Y:S01]  /*0440*/  @!P0 IMAD.MOV R16, RZ, RZ, -R16 ;  /* 0x000000ffff108224 */ /* 0x000fe200078e0a10 */
[----:B------:R-:W-:-:S02]  /*0450*/  @!P4 LOP3.LUT R16, RZ, R8, RZ, 0x33, !PT ;  /* 0x00000008ff10c212 */ /* 0x000fc400078e33ff */
[----:B------:R-:W-:-:S05]  /*0460*/  IADD3 R12, PT, PT, -R13, RZ, RZ ;  /* 0x000000ff0d0c7210 */ /* 0x000fca0007ffe1ff */
[----:B------:R-:W-:Y:S02]  /*0470*/  IMAD R8, R0, R12, R7 ;  /* 0x0000000c00087224 */ /* 0x000fe400078e0207 */
[----:B------:R-:W-:Y:S01]  /*0480*/  IMAD R12, R6, R16, R16 ;  /* 0x00000010060c7224 */ /* 0x000fe200078e0210 */
[----:B------:R-:W-:Y:S01]  /*0490*/  IADD3 R6, PT, PT, R16, R13, RZ ;  /* 0x0000000d10067210 */ /* 0x000fe20007ffe0ff */
[----:B0-----:R-:W-:-:S03]  /*04a0*/  IMAD R13, R14, UR6, R15 ;  /* 0x000000060e0d7c24 */ /* 0x001fc6000f8e020f */
[----:B------:R-:W-:Y:S02]  /*04b0*/  IADD3 R8, PT, PT, R8, R5, -R12 ;  /* 0x0000000508087210 */ /* 0x000fe40007ffe80c */
[----:B------:R-:W2:Y:S01]  /*04c0*/  LDG.E R12, desc[UR4][R2.64+0x10] ;  /* 0x00001004020c7981 */ /* 0x000ea2000c1e1900 */
[----:B----4-:R-:W-:-:S03]  /*04d0*/  IMAD R4, R13, R4, R6 ;  /* 0x000000040d047224 */ /* 0x010fc600078e0206 */
[----:B------:R-:W3:Y:S01]  /*04e0*/  LDG.E R6, desc[UR4][R2.64+0xc] ;  /* 0x00000c0402067981 */ /* 0x000ee2000c1e1900 */
[----:B------:R-:W-:-:S04]  /*04f0*/  IMAD R9, R9, R4, R8 ;  /* 0x0000000409097224 */ /* 0x000fc800078e0208 */
[----:B-1----:R-:W-:Y:S02]  /*0500*/  IMAD.WIDE R10, R9, 0x8, R10 ;  /* 0x00000008090a7825 */ /* 0x002fe400078e020a */
[----:B------:R-:W0:Y:S04]  /*0510*/  LDC.64 R8, c[0x0][0x380] ;  /* 0x0000e000ff087b82 */ /* 0x000e280000000a00 */
[----:B------:R-:W4:Y:S01]  /*0520*/  LDG.E.64 R10, desc[UR4][R10.64] ;  /* 0x000000040a0a7981 */ /* 0x000f22000c1e1b00 */
[----:B------:R-:W-:-:S04]  /*0530*/  IMAD R0, R5, R0, RZ ;  /* 0x0000000005007224 */ /* 0x000fc800078e02ff */
[----:B---3--:R-:W-:-:S04]  /*0540*/  IMAD R0, R6, R0, R7 ;  /* 0x0000000006007224 */ /* 0x008fc800078e0207 */
[----:B--2---:R-:W-:-:S04]  /*0550*/  IMAD R5, R13, R12, R0 ;  /* 0x0000000c0d057224 */ /* 0x004fc800078e0200 */
[----:B0-----:R-:W-:-:S05]  /*0560*/  IMAD.WIDE R4, R5, 0x8, R8 ;  /* 0x0000000805047825 */ /* 0x001fca00078e0208 */
[----:B----4-:R-:W-:Y:S01]  /*0570*/  STG.E.64 desc[UR4][R4.64], R10 ;  /* 0x0000000a04007986 */ /* 0x010fe2000c101b04 */
[----:B------:R-:W-:Y:S05]  /*0580*/  EXIT ;  /* 0x000000000000794d */ /* 0x000fea0003800000 */
.L_x_0:
[----:B------:R-:W-:-:S00]  /*0590*/  BRA `(.L_x_0) ;  /* 0xfffffffc00fc7947 */ /* 0x000fc0000383ffff */
[----:B------:R-:W-:-:S00]  /*05a0*/  NOP ;  /* 0x0000000000007918 */ /* 0x000fc00000000000 */
        /* <DEDUP_REMOVED lines=13> */
.L_x_1:


//--------------------- .nv.shared.reserved.0     --------------------------
	.section	.nv.shared.reserved.0,"aw",@nobits
	.weak		__nv_reservedSMEM_offset_0_alias
	.size		__nv_reservedSMEM_offset_0_alias, 0, 64
	.other		__nv_reservedSMEM_offset_0_alias,@"STO_CUDA_RESERVED_SHARED STV_DEFAULT"
__nv_reservedSMEM_offset_0_alias:
	.zero		0
	.zero		64


//--------------------- .nv.constant0._Z11im2col_cudaPdPKdPKi --------------------------
	.section	.nv.constant0._Z11im2col_cudaPdPKdPKi,"a",@progbits
	.sectionflags	@""
	.align	4
.nv.constant0._Z11im2col_cudaPdPKdPKi:
	.zero		920


//--------------------- SYMBOLS --------------------------

	.type		.nv.reservedSmem.offset0,@object
	.size		.nv.reservedSmem.offset0,0x4
